	.headerflags	@"EF_CUDA_TEXMODE_UNIFIED EF_CUDA_64BIT_ADDRESS EF_CUDA_ACCELERATORS EF_CUDA_SM90 EF_CUDA_VIRTUAL_SM(EF_CUDA_SM90)"
	.elftype	@"ET_EXEC"


//--------------------- .nv.info                  --------------------------
	.section	.nv.info,"",@"SHT_CUDA_INFO"
	.align	4


	//----- nvinfo : EIATTR_REGCOUNT
	.align		4
        /*0000*/ 	.byte	0x04, 0x2f
        /*0002*/ 	.short	(.L_3 - .L_2)
	.align		4
.L_2:
        /*0004*/ 	.word	index@(triton_poi_fused__native_batch_norm_legit_no_training_6)
        /*0008*/ 	.word	0x00000020


	//----- nvinfo : EIATTR_MIN_STACK_SIZE
	.align		4
.L_3:
        /*000c*/ 	.byte	0x04, 0x12
        /*000e*/ 	.short	(.L_5 - .L_4)
	.align		4
.L_4:
        /*0010*/ 	.word	index@(triton_poi_fused__native_batch_norm_legit_no_training_6)
        /*0014*/ 	.word	0x00000000


	//----- nvinfo : EIATTR_FRAME_SIZE
	.align		4
.L_5:
        /*0018*/ 	.byte	0x04, 0x11
        /*001a*/ 	.short	(.L_7 - .L_6)
	.align		4
.L_6:
        /*001c*/ 	.word	index@(triton_poi_fused__native_batch_norm_legit_no_training_6)
        /*0020*/ 	.word	0x00000000


	//----- nvinfo : EIATTR_MIN_STACK_SIZE
	.align		4
.L_7:
        /*0024*/ 	.byte	0x04, 0x12
        /*0026*/ 	.short	(.L_9 - .L_8)
	.align		4
.L_8:
        /*0028*/ 	.word	index@(triton_poi_fused__native_batch_norm_legit_no_training_6)
        /*002c*/ 	.word	0x00000000
.L_9:


//--------------------- .nv.info.triton_poi_fused__native_batch_norm_legit_no_training_6 --------------------------
	.section	.nv.info.triton_poi_fused__native_batch_norm_legit_no_training_6,"",@"SHT_CUDA_INFO"
	.sectionflags	@""
	.align	4


	//----- nvinfo : EIATTR_CUDA_API_VERSION
	.align		4
        /*0000*/ 	.byte	0x04, 0x37
        /*0002*/ 	.short	(.L_11 - .L_10)
.L_10:
        /*0004*/ 	.word	0x0000007c


	//----- nvinfo : EIATTR_KPARAM_INFO
	.align		4
.L_11:
        /*0008*/ 	.byte	0x04, 0x17
        /*000a*/ 	.short	(.L_13 - .L_12)
.L_12:
        /*000c*/ 	.word	0x00000000
        /*0010*/ 	.short	0x0006
        /*0012*/ 	.short	0x0030
        /*0014*/ 	.byte	0x00, 0xf0, 0x11, 0x00


	//----- nvinfo : EIATTR_KPARAM_INFO
	.align		4
.L_13:
        /*0018*/ 	.byte	0x04, 0x17
        /*001a*/ 	.short	(.L_15 - .L_14)
.L_14:
        /*001c*/ 	.word	0x00000000
        /*0020*/ 	.short	0x0005
        /*0022*/ 	.short	0x0028
        /*0024*/ 	.byte	0x00, 0xf4, 0x21, 0x00


	//----- nvinfo : EIATTR_KPARAM_INFO
	.align		4
.L_15:
        /*0028*/ 	.byte	0x04, 0x17
        /*002a*/ 	.short	(.L_17 - .L_16)
.L_16:
        /*002c*/ 	.word	0x00000000
        /*0030*/ 	.short	0x0004
        /*0032*/ 	.short	0x0020
        /*0034*/ 	.byte	0x00, 0xf4, 0x21, 0x00


	//----- nvinfo : EIATTR_KPARAM_INFO
	.align		4
.L_17:
        /*0038*/ 	.byte	0x04, 0x17
        /*003a*/ 	.short	(.L_19 - .L_18)
.L_18:
        /*003c*/ 	.word	0x00000000
        /*0040*/ 	.short	0x0003
        /*0042*/ 	.short	0x0018
        /*0044*/ 	.byte	0x00, 0xf4, 0x21, 0x00


	//----- nvinfo : EIATTR_KPARAM_INFO
	.align		4
.L_19:
        /*0048*/ 	.byte	0x04, 0x17
        /*004a*/ 	.short	(.L_21 - .L_20)
.L_20:
        /*004c*/ 	.word	0x00000000
        /*0050*/ 	.short	0x0002
        /*0052*/ 	.short	0x0010
        /*0054*/ 	.byte	0x00, 0xf4, 0x21, 0x00


	//----- nvinfo : EIATTR_KPARAM_INFO
	.align		4
.L_21:
        /*0058*/ 	.byte	0x04, 0x17
        /*005a*/ 	.short	(.L_23 - .L_22)
.L_22:
        /*005c*/ 	.word	0x00000000
        /*0060*/ 	.short	0x0001
        /*0062*/ 	.short	0x0008
        /*0064*/ 	.byte	0x00, 0xf4, 0x21, 0x00


	//----- nvinfo : EIATTR_KPARAM_INFO
	.align		4
.L_23:
        /*0068*/ 	.byte	0x04, 0x17
        /*006a*/ 	.short	(.L_25 - .L_24)
.L_24:
        /*006c*/ 	.word	0x00000000
        /*0070*/ 	.short	0x0000
        /*0072*/ 	.short	0x0000
        /*0074*/ 	.byte	0x00, 0xf4, 0x21, 0x00


	//----- nvinfo : EIATTR_SPARSE_MMA_MASK
	.align		4
.L_25:
        /*0078*/ 	.byte	0x03, 0x50
        /*007a*/ 	.short	0x0000


	//----- nvinfo : EIATTR_MAXREG_COUNT
	.align		4
        /*007c*/ 	.byte	0x03, 0x1b
        /*007e*/ 	.short	0x00ff


	//----- nvinfo : EIATTR_EXIT_INSTR_OFFSETS
	.align		4
        /*0080*/ 	.byte	0x04, 0x1c
        /*0082*/ 	.short	(.L_27 - .L_26)


	//   ....[0]....
.L_26:
        /*0084*/ 	.word	0x00000610


	//----- nvinfo : EIATTR_REQNTID
	.align		4
.L_27:
        /*0088*/ 	.byte	0x04, 0x10
        /*008a*/ 	.short	(.L_29 - .L_28)
.L_28:
        /*008c*/ 	.word	0x00000080
        /*0090*/ 	.word	0x00000001
        /*0094*/ 	.word	0x00000001


	//----- nvinfo : EIATTR_CBANK_PARAM_SIZE
	.align		4
.L_29:
        /*0098*/ 	.byte	0x03, 0x19
        /*009a*/ 	.short	0x0034


	//----- nvinfo : EIATTR_PARAM_CBANK
	.align		4
        /*009c*/ 	.byte	0x04, 0x0a
        /*009e*/ 	.short	(.L_31 - .L_30)
	.align		4
.L_30:
        /*00a0*/ 	.word	index@(.nv.constant0.triton_poi_fused__native_batch_norm_legit_no_training_6)
        /*00a4*/ 	.short	0x0210
        /*00a6*/ 	.short	0x0034


	//----- nvinfo : EIATTR_SW_WAR
	.align		4
.L_31:
        /*00a8*/ 	.byte	0x04, 0x36
        /*00aa*/ 	.short	(.L_33 - .L_32)
.L_32:
        /*00ac*/ 	.word	0x00000008
.L_33:


//--------------------- .nv.callgraph             --------------------------
	.section	.nv.callgraph,"",@"SHT_CUDA_CALLGRAPH"
	.align	4
	.sectionentsize	8
	.align		4
        /*0000*/ 	.word	0x00000000
	.align		4
        /*0004*/ 	.word	0xffffffff
	.align		4
        /*0008*/ 	.word	0x00000000
	.align		4
        /*000c*/ 	.word	0xfffffffe
	.align		4
        /*0010*/ 	.word	0x00000000
	.align		4
        /*0014*/ 	.word	0xfffffffd
	.align		4
        /*0018*/ 	.word	0x00000000
	.align		4
        /*001c*/ 	.word	0xfffffffc


//--------------------- .nv.constant4             --------------------------
	.section	.nv.constant4,"a",@progbits
	.align	8
	.align		8
.nv.constant4:
        /*0000*/ 	.dword	_$_str
	.align		8
        /*0008*/ 	.dword	_$_str_$_2


//--------------------- .text.triton_poi_fused__native_batch_norm_legit_no_training_6 --------------------------
	.section	.text.triton_poi_fused__native_batch_norm_legit_no_training_6,"ax",@progbits
	.align	128
        .global         triton_poi_fused__native_batch_norm_legit_no_training_6
        .type           triton_poi_fused__native_batch_norm_legit_no_training_6,@function
        .size           triton_poi_fused__native_batch_norm_legit_no_training_6,(.L_x_1 - triton_poi_fused__native_batch_norm_legit_no_training_6)
        .other          triton_poi_fused__native_batch_norm_legit_no_training_6,@"STO_CUDA_ENTRY STV_DEFAULT"
triton_poi_fused__native_batch_norm_legit_no_training_6:
.text.triton_poi_fused__native_batch_norm_legit_no_training_6:
[----:B------:R-:W-:Y:S01]  /*0000*/  LDC R1, c[0x0][0x28] ;  /* 0x00000a00ff017b82 */ /* 0x000fe20000000800 */
[----:B------:R-:W1:Y:S07]  /*0010*/  S2R R0, SR_TID.X ;  /* 0x0000000000007919 */ /* 0x000e6e0000002100 */
[----:B------:R-:W2:Y:S01]  /*0020*/  LDC.64 R8, c[0x0][0x220] ;  /* 0x00008800ff087b82 */ /* 0x000ea20000000a00 */
[----:B------:R-:W-:Y:S01]  /*0030*/  ULDC.64 UR4, c[0x0][0x208] ;  /* 0x0000820000047ab9 */ /* 0x000fe20000000a00 */
[----:B------:R-:W3:Y:S06]  /*0040*/  S2R R5, SR_CTAID.X ;  /* 0x0000000000057919 */ /* 0x000eec0000002500 */
[----:B------:R-:W4:Y:S08]  /*0050*/  LDC.64 R16, c[0x0][0x218] ;  /* 0x00008600ff107b82 */ /* 0x000f300000000a00 */
[----:B------:R-:W5:Y:S08]  /*0060*/  LDC.64 R22, c[0x0][0x210] ;  /* 0x00008400ff167b82 */ /* 0x000f700000000a00 */
[----:B------:R-:W5:Y:S01]  /*0070*/  LDC.64 R20, c[0x0][0x228] ;  /* 0x00008a00ff147b82 */ /* 0x000f620000000a00 */
[----:B-1----:R-:W-:-:S07]  /*0080*/  SHF.L.U32 R0, R0, 0x2, RZ ;  /* 0x0000000200007819 */ /* 0x002fce00000006ff */
[----:B------:R-:W1:Y:S01]  /*0090*/  LDC.64 R24, c[0x0][0x230] ;  /* 0x00008c00ff187b82 */ /* 0x000e620000000a00 */
[----:B---3--:R-:W-:Y:S02]  /*00a0*/  SHF.R.S32.HI R3, RZ, 0x15, R5 ;  /* 0x00000015ff037819 */ /* 0x008fe40000011405 */
[----:B------:R-:W-:Y:S02]  /*00b0*/  LOP3.LUT R0, R0, 0x1fc, RZ, 0xc0, !PT ;  /* 0x000001fc00007812 */ /* 0x000fe400078ec0ff */
[----:B------:R-:W-:Y:S02]  /*00c0*/  SGXT R3, R3, 0x1 ;  /* 0x000000010303781a */ /* 0x000fe40000000200 */
[----:B------:R-:W-:-:S04]  /*00d0*/  LEA R0, R5, R0, 0xa ;  /* 0x0000000005007211 */ /* 0x000fc800078e50ff */
[----:B------:R-:W-:-:S04]  /*00e0*/  LEA.HI R3, R3, R0, RZ, 0x6 ;  /* 0x0000000003037211 */ /* 0x000fc800078f30ff */
[----:B------:R-:W-:-:S04]  /*00f0*/  LOP3.LUT R3, R3, 0xffffffc0, RZ, 0xc0, !PT ;  /* 0xffffffc003037812 */ /* 0x000fc800078ec0ff */
[----:B------:R-:W-:-:S05]  /*0100*/  IADD3 R3, R0, -R3, RZ ;  /* 0x8000000300037210 */ /* 0x000fca0007ffe0ff */
[----:B--2---:R-:W-:-:S05]  /*0110*/  IMAD.WIDE R8, R3, 0x4, R8 ;  /* 0x0000000403087825 */ /* 0x004fca00078e0208 */
[----:B------:R-:W2:Y:S01]  /*0120*/  LDG.E.EL.128 R4, desc[UR4][R8.64] ;  /* 0x0000000408047981 */ /* 0x000ea2000c2e1d00 */
[----:B------:R-:W-:Y:S01]  /*0130*/  HFMA2.MMA R2, -RZ, RZ, 1.625, 0 ;  /* 0x3e800000ff027435 */ /* 0x000fe200000001ff */
[----:B----4-:R-:W-:-:S04]  /*0140*/  IMAD.WIDE R16, R3, 0x4, R16 ;  /* 0x0000000403107825 */ /* 0x010fc800078e0210 */
[----:B-----5:R-:W-:Y:S02]  /*0150*/  IMAD.WIDE R22, R0, 0x4, R22 ;  /* 0x0000000400167825 */ /* 0x020fe400078e0216 */
[----:B------:R-:W3:Y:S04]  /*0160*/  LDG.E.EL.128 R16, desc[UR4][R16.64] ;  /* 0x0000000410107981 */ /* 0x000ee8000c2e1d00 */
[----:B------:R-:W3:Y:S04]  /*0170*/  LDG.E.128 R8, desc[UR4][R22.64+0x800] ;  /* 0x0008000416087981 */ /* 0x000ee8000c1e1d00 */
[----:B------:R4:W5:Y:S01]  /*0180*/  LDG.E.128 R12, desc[UR4][R22.64] ;  /* 0x00000004160c7981 */ /* 0x000962000c1e1d00 */
[----:B0-----:R-:W-:-:S04]  /*0190*/  IMAD.WIDE R20, R3, 0x4, R20 ;  /* 0x0000000403147825 */ /* 0x001fc800078e0214 */
[----:B-1----:R-:W-:-:S06]  /*01a0*/  IMAD.WIDE R24, R3, 0x4, R24 ;  /* 0x0000000403187825 */ /* 0x002fcc00078e0218 */
[----:B------:R-:W3:Y:S01]  /*01b0*/  LDG.E.EL.128 R24, desc[UR4][R24.64] ;  /* 0x0000000418187981 */ /* 0x000ee2000c2e1d00 */
[----:B--2---:R-:W-:Y:S01]  /*01c0*/  FADD R5, R5, 9.9999997473787516356e-06 ;  /* 0x3727c5ac05057421 */ /* 0x004fe20000000000 */
[----:B------:R-:W-:Y:S01]  /*01d0*/  FADD R6, R6, 9.9999997473787516356e-06 ;  /* 0x3727c5ac06067421 */ /* 0x000fe20000000000 */
[----:B------:R-:W-:-:S04]  /*01e0*/  FADD R4, R4, 9.9999997473787516356e-06 ;  /* 0x3727c5ac04047421 */ /* 0x000fc80000000000 */
[----:B------:R-:W0:Y:S08]  /*01f0*/  MUFU.SQRT R5, R5 ;  /* 0x0000000500057308 */ /* 0x000e300000002000 */
[----:B------:R-:W1:Y:S01]  /*0200*/  MUFU.SQRT R6, R6 ;  /* 0x0000000600067308 */ /* 0x000e620000002000 */
[----:B0-----:R-:W-:-:S07]  /*0210*/  FSETP.GT.AND P1, PT, R5, 8.50705917302346158658e+37, PT ;  /* 0x7e8000000500780b */ /* 0x001fce0003f24000 */
[----:B------:R-:W0:Y:S01]  /*0220*/  MUFU.SQRT R4, R4 ;  /* 0x0000000400047308 */ /* 0x000e220000002000 */
[C---:B------:R-:W-:Y:S02]  /*0230*/  FSETP.GEU.AND P4, PT, R5.reuse, 1.175494350822287508e-38, PT ;  /* 0x008000000500780b */ /* 0x040fe40003f8e000 */
[C---:B-1----:R-:W-:Y:S02]  /*0240*/  FSETP.GT.AND P2, PT, R6.reuse, 8.50705917302346158658e+37, PT ;  /* 0x7e8000000600780b */ /* 0x042fe40003f44000 */
[----:B------:R-:W-:Y:S01]  /*0250*/  FSETP.GEU.AND P5, PT, R6, 1.175494350822287508e-38, PT ;  /* 0x008000000600780b */ /* 0x000fe20003fae000 */
[----:B------:R-:W-:Y:S01]  /*0260*/  @P1 FMUL R5, R5, 0.25 ;  /* 0x3e80000005051820 */ /* 0x000fe20000400000 */
[----:B----4-:R-:W-:Y:S02]  /*0270*/  FSEL R22, R2, 1, P1 ;  /* 0x3f80000002167808 */ /* 0x010fe40000800000 */
[----:B0-----:R-:W-:-:S05]  /*0280*/  FSETP.GT.AND P0, PT, R4, 8.50705917302346158658e+37, PT ;  /* 0x7e8000000400780b */ /* 0x001fca0003f04000 */
[----:B------:R-:W-:Y:S01]  /*0290*/  @!P4 FMUL R5, R5, 16777216 ;  /* 0x4b8000000505c820 */ /* 0x000fe20000400000 */
[----:B------:R-:W-:Y:S01]  /*02a0*/  FSETP.GEU.AND P3, PT, R4, 1.175494350822287508e-38, PT ;  /* 0x008000000400780b */ /* 0x000fe20003f6e000 */
[----:B------:R-:W-:-:S04]  /*02b0*/  @P2 FMUL R6, R6, 0.25 ;  /* 0x3e80000006062820 */ /* 0x000fc80000400000 */
[----:B------:R-:W-:Y:S01]  /*02c0*/  @!P5 FMUL R6, R6, 16777216 ;  /* 0x4b8000000606d820 */ /* 0x000fe20000400000 */
[----:B------:R-:W0:Y:S01]  /*02d0*/  MUFU.RCP R5, R5 ;  /* 0x0000000500057308 */ /* 0x000e220000001000 */
[----:B------:R-:W-:Y:S01]  /*02e0*/  FSEL R23, R2, 1, P2 ;  /* 0x3f80000002177808 */ /* 0x000fe20001000000 */
[----:B------:R-:W-:Y:S01]  /*02f0*/  @!P4 FMUL R22, R22, 16777216 ;  /* 0x4b8000001616c820 */ /* 0x000fe20000400000 */
[----:B------:R-:W-:-:S05]  /*0300*/  @P0 FMUL R4, R4, 0.25 ;  /* 0x3e80000004040820 */ /* 0x000fca0000400000 */
[----:B------:R-:W1:Y:S01]  /*0310*/  MUFU.RCP R6, R6 ;  /* 0x0000000600067308 */ /* 0x000e620000001000 */
[----:B------:R-:W-:Y:S01]  /*0320*/  @!P5 FMUL R23, R23, 16777216 ;  /* 0x4b8000001717d820 */ /* 0x000fe20000400000 */
[----:B------:R-:W-:Y:S01]  /*0330*/  @!P3 FMUL R4, R4, 16777216 ;  /* 0x4b8000000404b820 */ /* 0x000fe20000400000 */
[----:B0-----:R-:W-:-:S05]  /*0340*/  FMUL R5, R5, R22 ;  /* 0x0000001605057220 */ /* 0x001fca0000400000 */
[----:B------:R-:W0:Y:S01]  /*0350*/  MUFU.RCP R4, R4 ;  /* 0x0000000400047308 */ /* 0x000e220000001000 */
[----:B-1----:R-:W-:Y:S02]  /*0360*/  FMUL R6, R6, R23 ;  /* 0x0000001706067220 */ /* 0x002fe40000400000 */
[----:B------:R-:W2:Y:S01]  /*0370*/  LDG.E.EL.128 R20, desc[UR4][R20.64] ;  /* 0x0000000414147981 */ /* 0x000ea2000c2e1d00 */
[----:B------:R-:W-:-:S05]  /*0380*/  FSEL R3, R2, 1, P0 ;  /* 0x3f80000002037808 */ /* 0x000fca0000000000 */
[----:B------:R-:W-:-:S04]  /*0390*/  @!P3 FMUL R3, R3, 16777216 ;  /* 0x4b8000000303b820 */ /* 0x000fc80000400000 */
[----:B0-----:R-:W-:Y:S01]  /*03a0*/  FMUL R4, R4, R3 ;  /* 0x0000000304047220 */ /* 0x001fe20000400000 */
[----:B------:R-:W-:-:S04]  /*03b0*/  FADD R3, R7, 9.9999997473787516356e-06 ;  /* 0x3727c5ac07037421 */ /* 0x000fc80000000000 */
[----:B------:R-:W0:Y:S02]  /*03c0*/  MUFU.SQRT R29, R3 ;  /* 0x00000003001d7308 */ /* 0x000e240000002000 */
[C---:B0-----:R-:W-:Y:S02]  /*03d0*/  FSETP.GT.AND P0, PT, R29.reuse, 8.50705917302346158658e+37, PT ;  /* 0x7e8000001d00780b */ /* 0x041fe40003f04000 */
[----:B------:R-:W-:-:S11]  /*03e0*/  FSETP.GEU.AND P1, PT, R29, 1.175494350822287508e-38, PT ;  /* 0x008000001d00780b */ /* 0x000fd60003f2e000 */
[----:B------:R-:W-:-:S04]  /*03f0*/  @P0 FMUL R29, R29, 0.25 ;  /* 0x3e8000001d1d0820 */ /* 0x000fc80000400000 */
[----:B------:R-:W-:-:S04]  /*0400*/  @!P1 FMUL R29, R29, 16777216 ;  /* 0x4b8000001d1d9820 */ /* 0x000fc80000400000 */
[----:B------:R-:W0:Y:S01]  /*0410*/  MUFU.RCP R7, R29 ;  /* 0x0000001d00077308 */ /* 0x000e220000001000 */
[----:B------:R-:W-:-:S05]  /*0420*/  FSEL R2, R2, 1, P0 ;  /* 0x3f80000002027808 */ /* 0x000fca0000000000 */
[----:B------:R-:W-:-:S04]  /*0430*/  @!P1 FMUL R2, R2, 16777216 ;  /* 0x4b80000002029820 */ /* 0x000fc80000400000 */
[----:B0-----:R-:W-:Y:S02]  /*0440*/  FMUL R7, R7, R2 ;  /* 0x0000000207077220 */ /* 0x001fe40000400000 */
[----:B------:R-:W0:Y:S01]  /*0450*/  LDC.64 R2, c[0x0][0x238] ;  /* 0x00008e00ff027b82 */ /* 0x000e220000000a00 */
[--C-:B---3--:R-:W-:Y:S01]  /*0460*/  FADD R28, R11, -R19.reuse ;  /* 0x800000130b1c7221 */ /* 0x108fe20000000000 */
[----:B------:R-:W-:Y:S01]  /*0470*/  FADD R11, R10, -R18 ;  /* 0x800000120a0b7221 */ /* 0x000fe20000000000 */
[--C-:B------:R-:W-:Y:S01]  /*0480*/  FADD R10, R8, -R16.reuse ;  /* 0x80000010080a7221 */ /* 0x100fe20000000000 */
[----:B-----5:R-:W-:Y:S01]  /*0490*/  FADD R15, R15, -R19 ;  /* 0x800000130f0f7221 */ /* 0x020fe20000000000 */
[----:B------:R-:W-:Y:S01]  /*04a0*/  FADD R16, R12, -R16 ;  /* 0x800000100c107221 */ /* 0x000fe20000000000 */
[----:B------:R-:W-:Y:S01]  /*04b0*/  FADD R19, R14, -R18 ;  /* 0x800000120e137221 */ /* 0x000fe20000000000 */
[--C-:B------:R-:W-:Y:S01]  /*04c0*/  FADD R12, R13, -R17.reuse ;  /* 0x800000110d0c7221 */ /* 0x100fe20000000000 */
[----:B------:R-:W-:Y:S01]  /*04d0*/  FADD R8, R9, -R17 ;  /* 0x8000001109087221 */ /* 0x000fe20000000000 */
[-C--:B------:R-:W-:Y:S01]  /*04e0*/  FMUL R9, R10, R4.reuse ;  /* 0x000000040a097220 */ /* 0x080fe20000400000 */
[----:B------:R-:W-:Y:S01]  /*04f0*/  FMUL R13, R16, R4 ;  /* 0x00000004100d7220 */ /* 0x000fe20000400000 */
[----:B------:R-:W-:Y:S01]  /*0500*/  FMUL R12, R12, R5 ;  /* 0x000000050c0c7220 */ /* 0x000fe20000400000 */
[-C--:B------:R-:W-:Y:S01]  /*0510*/  FMUL R19, R19, R6.reuse ;  /* 0x0000000613137220 */ /* 0x080fe20000400000 */
[----:B------:R-:W-:Y:S01]  /*0520*/  FMUL R10, R15, R7 ;  /* 0x000000070f0a7220 */ /* 0x000fe20000400000 */
[----:B------:R-:W-:Y:S01]  /*0530*/  FMUL R8, R8, R5 ;  /* 0x0000000508087220 */ /* 0x000fe20000400000 */
[----:B------:R-:W-:Y:S01]  /*0540*/  FMUL R11, R11, R6 ;  /* 0x000000060b0b7220 */ /* 0x000fe20000400000 */
[----:B------:R-:W-:Y:S01]  /*0550*/  FMUL R28, R28, R7 ;  /* 0x000000071c1c7220 */ /* 0x000fe20000400000 */
[----:B0-----:R-:W-:-:S04]  /*0560*/  IMAD.WIDE R2, R0, 0x4, R2 ;  /* 0x0000000400027825 */ /* 0x001fc800078e0202 */
[----:B--2---:R-:W-:Y:S01]  /*0570*/  FFMA R4, R20, R13, R24 ;  /* 0x0000000d14047223 */ /* 0x004fe20000000018 */
[----:B------:R-:W-:Y:S01]  /*0580*/  FFMA R5, R21, R12, R25 ;  /* 0x0000000c15057223 */ /* 0x000fe20000000019 */
[----:B------:R-:W-:Y:S01]  /*0590*/  FFMA R6, R22, R19, R26 ;  /* 0x0000001316067223 */ /* 0x000fe2000000001a */
[----:B------:R-:W-:Y:S01]  /*05a0*/  FFMA R7, R23, R10, R27 ;  /* 0x0000000a17077223 */ /* 0x000fe2000000001b */
[----:B------:R-:W-:Y:S01]  /*05b0*/  FFMA R20, R20, R9, R24 ;  /* 0x0000000914147223 */ /* 0x000fe20000000018 */
[----:B------:R-:W-:Y:S01]  /*05c0*/  FFMA R21, R21, R8, R25 ;  /* 0x0000000815157223 */ /* 0x000fe20000000019 */
[----:B------:R-:W-:Y:S01]  /*05d0*/  FFMA R22, R22, R11, R26 ;  /* 0x0000000b16167223 */ /* 0x000fe2000000001a */
[----:B------:R-:W-:Y:S01]  /*05e0*/  FFMA R23, R23, R28, R27 ;  /* 0x0000001c17177223 */ /* 0x000fe2000000001b */
[----:B------:R-:W-:Y:S04]  /*05f0*/  STG.E.128 desc[UR4][R2.64], R4 ;  /* 0x0000000402007986 */ /* 0x000fe8000c101d04 */
[----:B------:R-:W-:Y:S01]  /*0600*/  STG.E.128 desc[UR4][R2.64+0x800], R20 ;  /* 0x0008001402007986 */ /* 0x000fe2000c101d04 */
[----:B------:R-:W-:Y:S05]  /*0610*/  EXIT ;  /* 0x000000000000794d */ /* 0x000fea0003800000 */
.L_x_0:
[----:B------:R-:W-:-:S00]  /*0620*/  BRA `(.L_x_0) ;  /* 0xfffffffc00fc7947 */ /* 0x000fc0000383ffff */
[----:B------:R-:W-:-:S00]  /*0630*/  NOP ;  /* 0x0000000000007918 */ /* 0x000fc00000000000 */
        /* <DEDUP_REMOVED lines=12> */
.L_x_1:


//--------------------- .nv.global.init           --------------------------
	.section	.nv.global.init,"aw",@progbits
.nv.global.init:
	.type		_$_str,@object
	.size		_$_str,(_$_str_$_2 - _$_str)
_$_str:
        /*0000*/ 	.byte	0x5f, 0x5f, 0x43, 0x55, 0x44, 0x41, 0x5f, 0x46, 0x54, 0x5a, 0x00
	.type		_$_str_$_2,@object
	.size		_$_str_$_2,(.L_1 - _$_str_$_2)
_$_str_$_2:
        /*000b*/ 	.byte	0x5f, 0x5f, 0x43, 0x55, 0x44, 0x41, 0x5f, 0x50, 0x52, 0x45, 0x43, 0x5f, 0x53, 0x51, 0x52, 0x54
        /*001b*/ 	.byte	0x00
.L_1:


//--------------------- .nv.constant0.triton_poi_fused__native_batch_norm_legit_no_training_6 --------------------------
	.section	.nv.constant0.triton_poi_fused__native_batch_norm_legit_no_training_6,"a",@progbits
	.sectionflags	@""
	.align	4
.nv.constant0.triton_poi_fused__native_batch_norm_legit_no_training_6:
	.zero		580
